//
// Generated by NVIDIA NVVM Compiler
//
// Compiler Build ID: CL-36424714
// Cuda compilation tools, release 13.0, V13.0.88
// Based on NVVM 20.0.0
//

.version 9.0
.target sm_100
.address_size 64

	// .globl	_Z7kernel4I6short4sEvPT0_yiif

.visible .entry _Z7kernel4I6short4sEvPT0_yiif(
	.param .u64 .ptr .align 1 _Z7kernel4I6short4sEvPT0_yiif_param_0,
	.param .u64 _Z7kernel4I6short4sEvPT0_yiif_param_1,
	.param .u32 _Z7kernel4I6short4sEvPT0_yiif_param_2,
	.param .u32 _Z7kernel4I6short4sEvPT0_yiif_param_3,
	.param .f32 _Z7kernel4I6short4sEvPT0_yiif_param_4
)
{
	.reg .pred 	%p<8>;
	.reg .b16 	%rs<29>;
	.reg .b32 	%r<67>;
	.reg .b32 	%f<10>;
	.reg .b64 	%rd<18>;

	ld.param.u64 	%rd3, [_Z7kernel4I6short4sEvPT0_yiif_param_0];
	ld.param.u64 	%rd2, [_Z7kernel4I6short4sEvPT0_yiif_param_1];
	ld.param.u32 	%r16, [_Z7kernel4I6short4sEvPT0_yiif_param_2];
	ld.param.u32 	%r17, [_Z7kernel4I6short4sEvPT0_yiif_param_3];
	ld.param.f32 	%f2, [_Z7kernel4I6short4sEvPT0_yiif_param_4];
	cvta.to.global.u64 	%rd1, %rd3;
	min.s32 	%r18, %r17, %r16;
	setp.lt.s32 	%p1, %r18, 1;
	@%p1 bra 	$L__BB0_11;
	and.b32  	%r1, %r16, 3;
	and.b32  	%r2, %r16, 2147483644;
	and.b32  	%r3, %r16, 1;
	shl.b32 	%r4, %r16, 3;
	mov.b32 	%r62, 0;
$L__BB0_2:
	setp.lt.u32 	%p2, %r16, 4;
	cvt.rn.f32.u32 	%f1, %r62;
	mul.lo.s32 	%r6, %r62, %r16;
	mov.b32 	%r66, 0;
	@%p2 bra 	$L__BB0_5;
	mad.lo.s32 	%r63, %r4, %r62, 16;
	mov.b32 	%r64, 0;
$L__BB0_4:
	.pragma "nounroll";
	cvt.rn.f32.u32 	%f3, %r64;
	tex.level.2d.v4.s32.f32 	{%r22, %r23, %r24, %r25}, [%rd2, {%f3, %f1}], %f2;
	cvt.u16.u32 	%rs1, %r22;
	cvt.u16.u32 	%rs2, %r23;
	cvt.u16.u32 	%rs3, %r24;
	cvt.u16.u32 	%rs4, %r25;
	add.s32 	%r26, %r63, -16;
	mul.wide.u32 	%rd4, %r26, 2;
	add.s64 	%rd5, %rd1, %rd4;
	st.global.u16 	[%rd5], %rs1;
	st.global.u16 	[%rd5+2], %rs2;
	st.global.u16 	[%rd5+4], %rs3;
	st.global.u16 	[%rd5+6], %rs4;
	st.global.u16 	[%rd5+10], %rs1;
	st.global.u16 	[%rd5+12], %rs2;
	st.global.u16 	[%rd5+14], %rs3;
	st.global.u16 	[%rd5+16], %rs4;
	add.s32 	%r27, %r64, 1;
	cvt.rn.f32.u32 	%f4, %r27;
	tex.level.2d.v4.s32.f32 	{%r28, %r29, %r30, %r31}, [%rd2, {%f4, %f1}], %f2;
	cvt.u16.u32 	%rs5, %r28;
	cvt.u16.u32 	%rs6, %r29;
	cvt.u16.u32 	%rs7, %r30;
	cvt.u16.u32 	%rs8, %r31;
	add.s32 	%r32, %r63, -8;
	mul.wide.u32 	%rd6, %r32, 2;
	add.s64 	%rd7, %rd1, %rd6;
	st.global.u16 	[%rd7], %rs5;
	st.global.u16 	[%rd7+2], %rs6;
	st.global.u16 	[%rd7+4], %rs7;
	st.global.u16 	[%rd7+6], %rs8;
	st.global.u16 	[%rd7+10], %rs5;
	st.global.u16 	[%rd7+12], %rs6;
	st.global.u16 	[%rd7+14], %rs7;
	st.global.u16 	[%rd7+16], %rs8;
	add.s32 	%r33, %r64, 2;
	cvt.rn.f32.u32 	%f5, %r33;
	tex.level.2d.v4.s32.f32 	{%r34, %r35, %r36, %r37}, [%rd2, {%f5, %f1}], %f2;
	cvt.u16.u32 	%rs9, %r34;
	cvt.u16.u32 	%rs10, %r35;
	cvt.u16.u32 	%rs11, %r36;
	cvt.u16.u32 	%rs12, %r37;
	add.s32 	%r38, %r63, 8;
	mul.wide.u32 	%rd8, %r63, 2;
	add.s64 	%rd9, %rd1, %rd8;
	st.global.u16 	[%rd9], %rs9;
	st.global.u16 	[%rd9+2], %rs10;
	st.global.u16 	[%rd9+4], %rs11;
	st.global.u16 	[%rd9+6], %rs12;
	st.global.u16 	[%rd9+10], %rs9;
	st.global.u16 	[%rd9+12], %rs10;
	st.global.u16 	[%rd9+14], %rs11;
	st.global.u16 	[%rd9+16], %rs12;
	add.s32 	%r39, %r64, 3;
	cvt.rn.f32.u32 	%f6, %r39;
	tex.level.2d.v4.s32.f32 	{%r40, %r41, %r42, %r43}, [%rd2, {%f6, %f1}], %f2;
	cvt.u16.u32 	%rs13, %r40;
	cvt.u16.u32 	%rs14, %r41;
	cvt.u16.u32 	%rs15, %r42;
	cvt.u16.u32 	%rs16, %r43;
	mul.wide.u32 	%rd10, %r38, 2;
	add.s64 	%rd11, %rd1, %rd10;
	st.global.u16 	[%rd11], %rs13;
	st.global.u16 	[%rd11+2], %rs14;
	st.global.u16 	[%rd11+4], %rs15;
	st.global.u16 	[%rd11+6], %rs16;
	st.global.u16 	[%rd11+10], %rs13;
	st.global.u16 	[%rd11+12], %rs14;
	st.global.u16 	[%rd11+14], %rs15;
	st.global.u16 	[%rd11+16], %rs16;
	add.s32 	%r63, %r63, 32;
	add.s32 	%r64, %r64, 4;
	setp.ne.s32 	%p3, %r64, %r2;
	mov.u32 	%r66, %r2;
	@%p3 bra 	$L__BB0_4;
$L__BB0_5:
	setp.eq.s32 	%p4, %r1, 0;
	@%p4 bra 	$L__BB0_10;
	setp.eq.s32 	%p5, %r1, 1;
	@%p5 bra 	$L__BB0_8;
	cvt.rn.f32.u32 	%f7, %r66;
	tex.level.2d.v4.s32.f32 	{%r44, %r45, %r46, %r47}, [%rd2, {%f7, %f1}], %f2;
	cvt.u16.u32 	%rs17, %r44;
	cvt.u16.u32 	%rs18, %r45;
	cvt.u16.u32 	%rs19, %r46;
	cvt.u16.u32 	%rs20, %r47;
	add.s32 	%r48, %r66, %r6;
	shl.b32 	%r49, %r48, 3;
	mul.wide.u32 	%rd12, %r49, 2;
	add.s64 	%rd13, %rd1, %rd12;
	st.global.u16 	[%rd13], %rs17;
	st.global.u16 	[%rd13+2], %rs18;
	st.global.u16 	[%rd13+4], %rs19;
	st.global.u16 	[%rd13+6], %rs20;
	st.global.u16 	[%rd13+10], %rs17;
	st.global.u16 	[%rd13+12], %rs18;
	st.global.u16 	[%rd13+14], %rs19;
	st.global.u16 	[%rd13+16], %rs20;
	add.s32 	%r50, %r66, 1;
	cvt.rn.f32.u32 	%f8, %r50;
	tex.level.2d.v4.s32.f32 	{%r51, %r52, %r53, %r54}, [%rd2, {%f8, %f1}], %f2;
	cvt.u16.u32 	%rs21, %r51;
	cvt.u16.u32 	%rs22, %r52;
	cvt.u16.u32 	%rs23, %r53;
	cvt.u16.u32 	%rs24, %r54;
	add.s32 	%r55, %r49, 8;
	mul.wide.u32 	%rd14, %r55, 2;
	add.s64 	%rd15, %rd1, %rd14;
	st.global.u16 	[%rd15], %rs21;
	st.global.u16 	[%rd15+2], %rs22;
	st.global.u16 	[%rd15+4], %rs23;
	st.global.u16 	[%rd15+6], %rs24;
	st.global.u16 	[%rd15+10], %rs21;
	st.global.u16 	[%rd15+12], %rs22;
	st.global.u16 	[%rd15+14], %rs23;
	st.global.u16 	[%rd15+16], %rs24;
	add.s32 	%r66, %r66, 2;
$L__BB0_8:
	setp.eq.s32 	%p6, %r3, 0;
	@%p6 bra 	$L__BB0_10;
	cvt.rn.f32.u32 	%f9, %r66;
	tex.level.2d.v4.s32.f32 	{%r56, %r57, %r58, %r59}, [%rd2, {%f9, %f1}], %f2;
	cvt.u16.u32 	%rs25, %r56;
	cvt.u16.u32 	%rs26, %r57;
	cvt.u16.u32 	%rs27, %r58;
	cvt.u16.u32 	%rs28, %r59;
	add.s32 	%r60, %r66, %r6;
	shl.b32 	%r61, %r60, 3;
	mul.wide.u32 	%rd16, %r61, 2;
	add.s64 	%rd17, %rd1, %rd16;
	st.global.u16 	[%rd17], %rs25;
	st.global.u16 	[%rd17+2], %rs26;
	st.global.u16 	[%rd17+4], %rs27;
	st.global.u16 	[%rd17+6], %rs28;
	st.global.u16 	[%rd17+10], %rs25;
	st.global.u16 	[%rd17+12], %rs26;
	st.global.u16 	[%rd17+14], %rs27;
	st.global.u16 	[%rd17+16], %rs28;
$L__BB0_10:
	add.s32 	%r62, %r62, 1;
	setp.ne.s32 	%p7, %r62, %r17;
	@%p7 bra 	$L__BB0_2;
$L__BB0_11:
	ret;

}
	// .globl	_Z7kernel4I6float4fEvPT0_yiif
.visible .entry _Z7kernel4I6float4fEvPT0_yiif(
	.param .u64 .ptr .align 1 _Z7kernel4I6float4fEvPT0_yiif_param_0,
	.param .u64 _Z7kernel4I6float4fEvPT0_yiif_param_1,
	.param .u32 _Z7kernel4I6float4fEvPT0_yiif_param_2,
	.param .u32 _Z7kernel4I6float4fEvPT0_yiif_param_3,
	.param .f32 _Z7kernel4I6float4fEvPT0_yiif_param_4
)
{
	.reg .pred 	%p<8>;
	.reg .b32 	%r<39>;
	.reg .b32 	%f<38>;
	.reg .b64 	%rd<18>;

	ld.param.u64 	%rd3, [_Z7kernel4I6float4fEvPT0_yiif_param_0];
	ld.param.u64 	%rd2, [_Z7kernel4I6float4fEvPT0_yiif_param_1];
	ld.param.u32 	%r16, [_Z7kernel4I6float4fEvPT0_yiif_param_2];
	ld.param.u32 	%r17, [_Z7kernel4I6float4fEvPT0_yiif_param_3];
	ld.param.f32 	%f2, [_Z7kernel4I6float4fEvPT0_yiif_param_4];
	cvta.to.global.u64 	%rd1, %rd3;
	min.s32 	%r18, %r17, %r16;
	setp.lt.s32 	%p1, %r18, 1;
	@%p1 bra 	$L__BB1_11;
	and.b32  	%r1, %r16, 3;
	and.b32  	%r2, %r16, 2147483644;
	and.b32  	%r3, %r16, 1;
	shl.b32 	%r4, %r16, 3;
	mov.b32 	%r34, 0;
$L__BB1_2:
	setp.lt.u32 	%p2, %r16, 4;
	cvt.rn.f32.u32 	%f1, %r34;
	mul.lo.s32 	%r6, %r34, %r16;
	mov.b32 	%r38, 0;
	@%p2 bra 	$L__BB1_5;
	mad.lo.s32 	%r35, %r4, %r34, 16;
	mov.b32 	%r36, 0;
$L__BB1_4:
	.pragma "nounroll";
	cvt.rn.f32.u32 	%f3, %r36;
	tex.level.2d.v4.f32.f32 	{%f4, %f5, %f6, %f7}, [%rd2, {%f3, %f1}], %f2;
	add.s32 	%r22, %r35, -16;
	mul.wide.u32 	%rd4, %r22, 4;
	add.s64 	%rd5, %rd1, %rd4;
	st.global.f32 	[%rd5], %f4;
	st.global.f32 	[%rd5+4], %f5;
	st.global.f32 	[%rd5+8], %f6;
	st.global.f32 	[%rd5+12], %f7;
	st.global.f32 	[%rd5+20], %f4;
	st.global.f32 	[%rd5+24], %f5;
	st.global.f32 	[%rd5+28], %f6;
	st.global.f32 	[%rd5+32], %f7;
	add.s32 	%r23, %r36, 1;
	cvt.rn.f32.u32 	%f8, %r23;
	tex.level.2d.v4.f32.f32 	{%f9, %f10, %f11, %f12}, [%rd2, {%f8, %f1}], %f2;
	add.s32 	%r24, %r35, -8;
	mul.wide.u32 	%rd6, %r24, 4;
	add.s64 	%rd7, %rd1, %rd6;
	st.global.f32 	[%rd7], %f9;
	st.global.f32 	[%rd7+4], %f10;
	st.global.f32 	[%rd7+8], %f11;
	st.global.f32 	[%rd7+12], %f12;
	st.global.f32 	[%rd7+20], %f9;
	st.global.f32 	[%rd7+24], %f10;
	st.global.f32 	[%rd7+28], %f11;
	st.global.f32 	[%rd7+32], %f12;
	add.s32 	%r25, %r36, 2;
	cvt.rn.f32.u32 	%f13, %r25;
	tex.level.2d.v4.f32.f32 	{%f14, %f15, %f16, %f17}, [%rd2, {%f13, %f1}], %f2;
	add.s32 	%r26, %r35, 8;
	mul.wide.u32 	%rd8, %r35, 4;
	add.s64 	%rd9, %rd1, %rd8;
	st.global.f32 	[%rd9], %f14;
	st.global.f32 	[%rd9+4], %f15;
	st.global.f32 	[%rd9+8], %f16;
	st.global.f32 	[%rd9+12], %f17;
	st.global.f32 	[%rd9+20], %f14;
	st.global.f32 	[%rd9+24], %f15;
	st.global.f32 	[%rd9+28], %f16;
	st.global.f32 	[%rd9+32], %f17;
	add.s32 	%r27, %r36, 3;
	cvt.rn.f32.u32 	%f18, %r27;
	tex.level.2d.v4.f32.f32 	{%f19, %f20, %f21, %f22}, [%rd2, {%f18, %f1}], %f2;
	mul.wide.u32 	%rd10, %r26, 4;
	add.s64 	%rd11, %rd1, %rd10;
	st.global.f32 	[%rd11], %f19;
	st.global.f32 	[%rd11+4], %f20;
	st.global.f32 	[%rd11+8], %f21;
	st.global.f32 	[%rd11+12], %f22;
	st.global.f32 	[%rd11+20], %f19;
	st.global.f32 	[%rd11+24], %f20;
	st.global.f32 	[%rd11+28], %f21;
	st.global.f32 	[%rd11+32], %f22;
	add.s32 	%r35, %r35, 32;
	add.s32 	%r36, %r36, 4;
	setp.ne.s32 	%p3, %r36, %r2;
	mov.u32 	%r38, %r2;
	@%p3 bra 	$L__BB1_4;
$L__BB1_5:
	setp.eq.s32 	%p4, %r1, 0;
	@%p4 bra 	$L__BB1_10;
	setp.eq.s32 	%p5, %r1, 1;
	@%p5 bra 	$L__BB1_8;
	cvt.rn.f32.u32 	%f23, %r38;
	tex.level.2d.v4.f32.f32 	{%f24, %f25, %f26, %f27}, [%rd2, {%f23, %f1}], %f2;
	add.s32 	%r28, %r38, %r6;
	shl.b32 	%r29, %r28, 3;
	mul.wide.u32 	%rd12, %r29, 4;
	add.s64 	%rd13, %rd1, %rd12;
	st.global.f32 	[%rd13], %f24;
	st.global.f32 	[%rd13+4], %f25;
	st.global.f32 	[%rd13+8], %f26;
	st.global.f32 	[%rd13+12], %f27;
	st.global.f32 	[%rd13+20], %f24;
	st.global.f32 	[%rd13+24], %f25;
	st.global.f32 	[%rd13+28], %f26;
	st.global.f32 	[%rd13+32], %f27;
	add.s32 	%r30, %r38, 1;
	cvt.rn.f32.u32 	%f28, %r30;
	tex.level.2d.v4.f32.f32 	{%f29, %f30, %f31, %f32}, [%rd2, {%f28, %f1}], %f2;
	add.s32 	%r31, %r29, 8;
	mul.wide.u32 	%rd14, %r31, 4;
	add.s64 	%rd15, %rd1, %rd14;
	st.global.f32 	[%rd15], %f29;
	st.global.f32 	[%rd15+4], %f30;
	st.global.f32 	[%rd15+8], %f31;
	st.global.f32 	[%rd15+12], %f32;
	st.global.f32 	[%rd15+20], %f29;
	st.global.f32 	[%rd15+24], %f30;
	st.global.f32 	[%rd15+28], %f31;
	st.global.f32 	[%rd15+32], %f32;
	add.s32 	%r38, %r38, 2;
$L__BB1_8:
	setp.eq.s32 	%p6, %r3, 0;
	@%p6 bra 	$L__BB1_10;
	cvt.rn.f32.u32 	%f33, %r38;
	tex.level.2d.v4.f32.f32 	{%f34, %f35, %f36, %f37}, [%rd2, {%f33, %f1}], %f2;
	add.s32 	%r32, %r38, %r6;
	shl.b32 	%r33, %r32, 3;
	mul.wide.u32 	%rd16, %r33, 4;
	add.s64 	%rd17, %rd1, %rd16;
	st.global.f32 	[%rd17], %f34;
	st.global.f32 	[%rd17+4], %f35;
	st.global.f32 	[%rd17+8], %f36;
	st.global.f32 	[%rd17+12], %f37;
	st.global.f32 	[%rd17+20], %f34;
	st.global.f32 	[%rd17+24], %f35;
	st.global.f32 	[%rd17+28], %f36;
	st.global.f32 	[%rd17+32], %f37;
$L__BB1_10:
	add.s32 	%r34, %r34, 1;
	setp.ne.s32 	%p7, %r34, %r17;
	@%p7 bra 	$L__BB1_2;
$L__BB1_11:
	ret;

}


// ===== COMPILED SASS (sm_100) =====

	.target	sm_100

	.elftype	@"ET_EXEC"


//--------------------- .note.nv.tkinfo           --------------------------
	.section	.note.nv.tkinfo,"",@"SHT_NOTE"
	.sectionflags	@"SHF_NOTE_NV_TKINFO"
	.tkinfo
        /*0018*/ 	.word	0x00000002
        /*0030*/ 	.string	""
        /*0030*/ 	.string	"ptxas"
        /*0030*/ 	.string	"Cuda compilation tools, release 13.0, V13.0.88"
        /*0030*/ 	.string	"Build cuda_13.0.r13.0/compiler.36424714_0"
        /*0030*/ 	.string	"-arch sm_100 -m 64 "



//--------------------- .note.nv.cuinfo           --------------------------
	.section	.note.nv.cuinfo,"",@"SHT_NOTE"
	.sectionflags	@"SHF_NOTE_NV_CUINFO"
        /*0018*/ 	.short	0x0002
        /*001a*/ 	.short	0x0064
        /*001c*/ 	.short	0x0082
	.zero		2


//--------------------- .nv.info                  --------------------------
	.section	.nv.info,"",@"SHT_CUDA_INFO"
	.align	4


	//----- nvinfo : EIATTR_REGCOUNT
	.align		4
        /*0000*/ 	.byte	0x04, 0x2f
        /*0002*/ 	.short	(.L_1 - .L_0)
	.align		4
.L_0:
        /*0004*/ 	.word	index@(_Z7kernel4I6short4sEvPT0_yiif)
        /*0008*/ 	.word	0x00000020


	//----- nvinfo : EIATTR_FRAME_SIZE
	.align		4
.L_1:
        /*000c*/ 	.byte	0x04, 0x11
        /*000e*/ 	.short	(.L_3 - .L_2)
	.align		4
.L_2:
        /*0010*/ 	.word	index@(_Z7kernel4I6short4sEvPT0_yiif)
        /*0014*/ 	.word	0x00000000


	//----- nvinfo : EIATTR_REGCOUNT
	.align		4
.L_3:
        /*0018*/ 	.byte	0x04, 0x2f
        /*001a*/ 	.short	(.L_5 - .L_4)
	.align		4
.L_4:
        /*001c*/ 	.word	index@(_Z7kernel4I6float4fEvPT0_yiif)
        /*0020*/ 	.word	0x00000020


	//----- nvinfo : EIATTR_FRAME_SIZE
	.align		4
.L_5:
        /*0024*/ 	.byte	0x04, 0x11
        /*0026*/ 	.short	(.L_7 - .L_6)
	.align		4
.L_6:
        /*0028*/ 	.word	index@(_Z7kernel4I6float4fEvPT0_yiif)
        /*002c*/ 	.word	0x00000000


	//----- nvinfo : EIATTR_MIN_STACK_SIZE
	.align		4
.L_7:
        /*0030*/ 	.byte	0x04, 0x12
        /*0032*/ 	.short	(.L_9 - .L_8)
	.align		4
.L_8:
        /*0034*/ 	.word	index@(_Z7kernel4I6float4fEvPT0_yiif)
        /*0038*/ 	.word	0x00000000


	//----- nvinfo : EIATTR_MIN_STACK_SIZE
	.align		4
.L_9:
        /*003c*/ 	.byte	0x04, 0x12
        /*003e*/ 	.short	(.L_11 - .L_10)
	.align		4
.L_10:
        /*0040*/ 	.word	index@(_Z7kernel4I6short4sEvPT0_yiif)
        /*0044*/ 	.word	0x00000000
.L_11:


//--------------------- .nv.compat                --------------------------
	.section	.nv.compat,"",@"SHT_CUDA_COMPAT_INFO"
	.align	4
        /*0000*/ 	.byte	0x02, 0x09, 0x00, 0x00, 0x02, 0x02, 0x02, 0x00, 0x02, 0x05, 0x05, 0x00, 0x03, 0x07, 0x01, 0x01
        /*0010*/ 	.byte	0x02, 0x03, 0x00, 0x00, 0x02, 0x06, 0x01, 0x00, 0x04, 0x0b, 0x08, 0x00, 0x09, 0x00, 0x00, 0x00
        /*0020*/ 	.byte	0x00, 0x00, 0x00, 0x00


//--------------------- .nv.info._Z7kernel4I6float4fEvPT0_yiif --------------------------
	.section	.nv.info._Z7kernel4I6float4fEvPT0_yiif,"",@"SHT_CUDA_INFO"
	.sectionflags	@""
	.align	4


	//----- nvinfo : EIATTR_CUDA_API_VERSION
	.align		4
        /*0000*/ 	.byte	0x04, 0x37
        /*0002*/ 	.short	(.L_13 - .L_12)
.L_12:
        /*0004*/ 	.word	0x00000082


	//----- nvinfo : EIATTR_KPARAM_INFO
	.align		4
.L_13:
        /*0008*/ 	.byte	0x04, 0x17
        /*000a*/ 	.short	(.L_15 - .L_14)
.L_14:
        /*000c*/ 	.word	0x00000000
        /*0010*/ 	.short	0x0004
        /*0012*/ 	.short	0x0018
        /*0014*/ 	.byte	0x00, 0xf0, 0x11, 0x00


	//----- nvinfo : EIATTR_KPARAM_INFO
	.align		4
.L_15:
        /*0018*/ 	.byte	0x04, 0x17
        /*001a*/ 	.short	(.L_17 - .L_16)
.L_16:
        /*001c*/ 	.word	0x00000000
        /*0020*/ 	.short	0x0003
        /*0022*/ 	.short	0x0014
        /*0024*/ 	.byte	0x00, 0xf0, 0x11, 0x00


	//----- nvinfo : EIATTR_KPARAM_INFO
	.align		4
.L_17:
        /*0028*/ 	.byte	0x04, 0x17
        /*002a*/ 	.short	(.L_19 - .L_18)
.L_18:
        /*002c*/ 	.word	0x00000000
        /*0030*/ 	.short	0x0002
        /*0032*/ 	.short	0x0010
        /*0034*/ 	.byte	0x00, 0xf0, 0x11, 0x00


	//----- nvinfo : EIATTR_KPARAM_INFO
	.align		4
.L_19:
        /*0038*/ 	.byte	0x04, 0x17
        /*003a*/ 	.short	(.L_21 - .L_20)
.L_20:
        /*003c*/ 	.word	0x00000000
        /*0040*/ 	.short	0x0001
        /*0042*/ 	.short	0x0008
        /*0044*/ 	.byte	0x00, 0xf0, 0x21, 0x00


	//----- nvinfo : EIATTR_KPARAM_INFO
	.align		4
.L_21:
        /*0048*/ 	.byte	0x04, 0x17
        /*004a*/ 	.short	(.L_23 - .L_22)
.L_22:
        /*004c*/ 	.word	0x00000000
        /*0050*/ 	.short	0x0000
        /*0052*/ 	.short	0x0000
        /*0054*/ 	.byte	0x00, 0xf5, 0x21, 0x00


	//----- nvinfo : EIATTR_SPARSE_MMA_MASK
	.align		4
.L_23:
        /*0058*/ 	.byte	0x03, 0x50
        /*005a*/ 	.short	0x0000


	//----- nvinfo : EIATTR_MAXREG_COUNT
	.align		4
        /*005c*/ 	.byte	0x03, 0x1b
        /*005e*/ 	.short	0x00ff


	//----- nvinfo : EIATTR_MERCURY_ISA_VERSION
	.align		4
        /*0060*/ 	.byte	0x03, 0x5f
        /*0062*/ 	.short	0x0101


	//----- nvinfo : EIATTR_VRC_CTA_INIT_COUNT
	.align		4
        /*0064*/ 	.byte	0x02, 0x4a
	.zero		1
	.zero		1


	//----- nvinfo : EIATTR_EXIT_INSTR_OFFSETS
	.align		4
        /*0068*/ 	.byte	0x04, 0x1c
        /*006a*/ 	.short	(.L_25 - .L_24)


	//   ....[0]....
.L_24:
        /*006c*/ 	.word	0x00000040


	//   ....[1]....
        /*0070*/ 	.word	0x00000910


	//----- nvinfo : EIATTR_CBANK_PARAM_SIZE
	.align		4
.L_25:
        /*0074*/ 	.byte	0x03, 0x19
        /*0076*/ 	.short	0x001c


	//----- nvinfo : EIATTR_PARAM_CBANK
	.align		4
        /*0078*/ 	.byte	0x04, 0x0a
        /*007a*/ 	.short	(.L_27 - .L_26)
	.align		4
.L_26:
        /*007c*/ 	.word	index@(.nv.constant0._Z7kernel4I6float4fEvPT0_yiif)
        /*0080*/ 	.short	0x0380
        /*0082*/ 	.short	0x001c


	//----- nvinfo : EIATTR_SW_WAR
	.align		4
.L_27:
        /*0084*/ 	.byte	0x04, 0x36
        /*0086*/ 	.short	(.L_29 - .L_28)
.L_28:
        /*0088*/ 	.word	0x00000008
.L_29:


//--------------------- .nv.info._Z7kernel4I6short4sEvPT0_yiif --------------------------
	.section	.nv.info._Z7kernel4I6short4sEvPT0_yiif,"",@"SHT_CUDA_INFO"
	.sectionflags	@""
	.align	4


	//----- nvinfo : EIATTR_CUDA_API_VERSION
	.align		4
        /*0000*/ 	.byte	0x04, 0x37
        /*0002*/ 	.short	(.L_31 - .L_30)
.L_30:
        /*0004*/ 	.word	0x00000082


	//----- nvinfo : EIATTR_KPARAM_INFO
	.align		4
.L_31:
        /*0008*/ 	.byte	0x04, 0x17
        /*000a*/ 	.short	(.L_33 - .L_32)
.L_32:
        /*000c*/ 	.word	0x00000000
        /*0010*/ 	.short	0x0004
        /*0012*/ 	.short	0x0018
        /*0014*/ 	.byte	0x00, 0xf0, 0x11, 0x00


	//----- nvinfo : EIATTR_KPARAM_INFO
	.align		4
.L_33:
        /*0018*/ 	.byte	0x04, 0x17
        /*001a*/ 	.short	(.L_35 - .L_34)
.L_34:
        /*001c*/ 	.word	0x00000000
        /*0020*/ 	.short	0x0003
        /*0022*/ 	.short	0x0014
        /*0024*/ 	.byte	0x00, 0xf0, 0x11, 0x00


	//----- nvinfo : EIATTR_KPARAM_INFO
	.align		4
.L_35:
        /*0028*/ 	.byte	0x04, 0x17
        /*002a*/ 	.short	(.L_37 - .L_36)
.L_36:
        /*002c*/ 	.word	0x00000000
        /*0030*/ 	.short	0x0002
        /*0032*/ 	.short	0x0010
        /*0034*/ 	.byte	0x00, 0xf0, 0x11, 0x00


	//----- nvinfo : EIATTR_KPARAM_INFO
	.align		4
.L_37:
        /*0038*/ 	.byte	0x04, 0x17
        /*003a*/ 	.short	(.L_39 - .L_38)
.L_38:
        /*003c*/ 	.word	0x00000000
        /*0040*/ 	.short	0x0001
        /*0042*/ 	.short	0x0008
        /*0044*/ 	.byte	0x00, 0xf0, 0x21, 0x00


	//----- nvinfo : EIATTR_KPARAM_INFO
	.align		4
.L_39:
        /*0048*/ 	.byte	0x04, 0x17
        /*004a*/ 	.short	(.L_41 - .L_40)
.L_40:
        /*004c*/ 	.word	0x00000000
        /*0050*/ 	.short	0x0000
        /*0052*/ 	.short	0x0000
        /*0054*/ 	.byte	0x00, 0xf5, 0x21, 0x00


	//----- nvinfo : EIATTR_SPARSE_MMA_MASK
	.align		4
.L_41:
        /*0058*/ 	.byte	0x03, 0x50
        /*005a*/ 	.short	0x0000


	//----- nvinfo : EIATTR_MAXREG_COUNT
	.align		4
        /*005c*/ 	.byte	0x03, 0x1b
        /*005e*/ 	.short	0x00ff


	//----- nvinfo : EIATTR_MERCURY_ISA_VERSION
	.align		4
        /*0060*/ 	.byte	0x03, 0x5f
        /*0062*/ 	.short	0x0101


	//----- nvinfo : EIATTR_VRC_CTA_INIT_COUNT
	.align		4
        /*0064*/ 	.byte	0x02, 0x4a
	.zero		1
	.zero		1


	//----- nvinfo : EIATTR_EXIT_INSTR_OFFSETS
	.align		4
        /*0068*/ 	.byte	0x04, 0x1c
        /*006a*/ 	.short	(.L_43 - .L_42)


	//   ....[0]....
.L_42:
        /*006c*/ 	.word	0x00000040


	//   ....[1]....
        /*0070*/ 	.word	0x00000910


	//----- nvinfo : EIATTR_CBANK_PARAM_SIZE
	.align		4
.L_43:
        /*0074*/ 	.byte	0x03, 0x19
        /*0076*/ 	.short	0x001c


	//----- nvinfo : EIATTR_PARAM_CBANK
	.align		4
        /*0078*/ 	.byte	0x04, 0x0a
        /*007a*/ 	.short	(.L_45 - .L_44)
	.align		4
.L_44:
        /*007c*/ 	.word	index@(.nv.constant0._Z7kernel4I6short4sEvPT0_yiif)
        /*0080*/ 	.short	0x0380
        /*0082*/ 	.short	0x001c


	//----- nvinfo : EIATTR_SW_WAR
	.align		4
.L_45:
        /*0084*/ 	.byte	0x04, 0x36
        /*0086*/ 	.short	(.L_47 - .L_46)
.L_46:
        /*0088*/ 	.word	0x00000008
.L_47:


//--------------------- .nv.callgraph             --------------------------
	.section	.nv.callgraph,"",@"SHT_CUDA_CALLGRAPH"
	.align	4
	.sectionentsize	8
	.align		4
        /*0000*/ 	.word	0x00000000
	.align		4
        /*0004*/ 	.word	0xffffffff
	.align		4
        /*0008*/ 	.word	0x00000000
	.align		4
        /*000c*/ 	.word	0xfffffffe
	.align		4
        /*0010*/ 	.word	0x00000000
	.align		4
        /*0014*/ 	.word	0xfffffffd
	.align		4
        /*0018*/ 	.word	0x00000000
	.align		4
        /*001c*/ 	.word	0xfffffffc


//--------------------- .text._Z7kernel4I6float4fEvPT0_yiif --------------------------
	.section	.text._Z7kernel4I6float4fEvPT0_yiif,"ax",@progbits
	.align	128
        .global         _Z7kernel4I6float4fEvPT0_yiif
        .type           _Z7kernel4I6float4fEvPT0_yiif,@function
        .size           _Z7kernel4I6float4fEvPT0_yiif,(.L_x_12 - _Z7kernel4I6float4fEvPT0_yiif)
        .other          _Z7kernel4I6float4fEvPT0_yiif,@"STO_CUDA_ENTRY STV_DEFAULT"
_Z7kernel4I6float4fEvPT0_yiif:
.text._Z7kernel4I6float4fEvPT0_yiif:
[----:B------:R-:W-:Y:S08]  /*0000*/  LDC R1, c[0x0][0x37c] ;  /* 0x0000df00ff017b82 */ /* 0x000ff00000000800 */
[----:B------:R-:W0:Y:S02]  /*0010*/  LDC.64 R26, c[0x0][0x390] ;  /* 0x0000e400ff1a7b82 */ /* 0x000e240000000a00 */
[----:B0-----:R-:W-:-:S04]  /*0020*/  VIMNMX R0, PT, PT, R27, R26, PT ;  /* 0x0000001a1b007248 */ /* 0x001fc80003fe0100 */
[----:B------:R-:W-:-:S13]  /*0030*/  ISETP.GE.AND P0, PT, R0, 0x1, PT ;  /* 0x000000010000780c */ /* 0x000fda0003f06270 */
[----:B------:R-:W-:Y:S05]  /*0040*/  @!P0 EXIT ;  /* 0x000000000000894d */ /* 0x000fea0003800000 */
[C---:B------:R-:W-:Y:S01]  /*0050*/  LOP3.LUT R28, R26.reuse, 0x3, RZ, 0xc0, !PT ;  /* 0x000000031a1c7812 */ /* 0x040fe200078ec0ff */
[----:B------:R-:W-:Y:S01]  /*0060*/  IMAD.MOV.U32 R27, RZ, RZ, RZ ;  /* 0x000000ffff1b7224 */ /* 0x000fe200078e00ff */
[C---:B------:R-:W-:Y:S01]  /*0070*/  LOP3.LUT R0, R26.reuse, 0x7ffffffc, RZ, 0xc0, !PT ;  /* 0x7ffffffc1a007812 */ /* 0x040fe200078ec0ff */
[----:B------:R-:W-:Y:S01]  /*0080*/  IMAD.SHL.U32 R26, R26, 0x8, RZ ;  /* 0x000000081a1a7824 */ /* 0x000fe200078e00ff */
[----:B------:R-:W0:Y:S01]  /*0090*/  LDCU.64 UR10, c[0x0][0x358] ;  /* 0x00006b00ff0a77ac */ /* 0x000e220008000a00 */
[----:B------:R-:W-:-:S05]  /*00a0*/  NOP ;  /* 0x0000000000007918 */ /* 0x000fca0000000000 */
.L_x_4:
[----:B-1----:R-:W1:Y:S01]  /*00b0*/  LDCU UR12, c[0x0][0x390] ;  /* 0x00007200ff0c77ac */ /* 0x002e620008000800 */
[----:B------:R-:W-:Y:S01]  /*00c0*/  HFMA2 R4, -RZ, RZ, 0, 0 ;  /* 0x00000000ff047431 */ /* 0x000fe200000001ff */
[----:B------:R-:W-:Y:S01]  /*00d0*/  I2FP.F32.U32 R5, R27 ;  /* 0x0000001b00057245 */ /* 0x000fe20000201000 */
[----:B-1----:R-:W-:-:S09]  /*00e0*/  UISETP.GE.U32.AND UP0, UPT, UR12, 0x4, UPT ;  /* 0x000000040c00788c */ /* 0x002fd2000bf06070 */
[----:B--23--:R-:W-:Y:S05]  /*00f0*/  BRA.U !UP0, `(.L_x_0) ;  /* 0x00000005080c7547 */ /* 0x00cfea000b800000 */
[----:B------:R-:W1:Y:S01]  /*0100*/  LDC.64 R2, c[0x0][0x380] ;  /* 0x0000e000ff027b82 */ /* 0x000e620000000a00 */
[----:B------:R-:W-:Y:S01]  /*0110*/  IMAD R29, R26, R27, 0x10 ;  /* 0x000000101a1d7424 */ /* 0x000fe200078e021b */
[----:B------:R-:W-:-:S06]  /*0120*/  UMOV UR4, URZ ;  /* 0x000000ff00047c82 */ /* 0x000fcc0008000000 */
.L_x_1:
[----:B--2---:R-:W2:Y:S01]  /*0130*/  LDC R24, c[0x0][0x398] ;  /* 0x0000e600ff187b82 */ /* 0x004ea20000000800 */
[----:B------:R-:W2:Y:S01]  /*0140*/  LDCU UR6, c[0x0][0x388] ;  /* 0x00007100ff0677ac */ /* 0x000ea20008000800 */
[----:B------:R-:W-:Y:S01]  /*0150*/  I2FP.F32.U32 R4, UR4 ;  /* 0x0000000400047c45 */ /* 0x000fe20008201000 */
[--C-:B------:R-:W-:Y:S01]  /*0160*/  IMAD.MOV.U32 R9, RZ, RZ, R5.reuse ;  /* 0x000000ffff097224 */ /* 0x100fe200078e0005 */
[----:B------:R-:W-:Y:S01]  /*0170*/  MOV R17, R5 ;  /* 0x0000000500117202 */ /* 0x000fe20000000f00 */
[----:B------:R-:W-:Y:S01]  /*0180*/  UIADD3 UR5, UPT, UPT, UR4, 0x1, URZ ;  /* 0x0000000104057890 */ /* 0x000fe2000fffe0ff */
[----:B------:R-:W-:Y:S01]  /*0190*/  IMAD.MOV.U32 R13, RZ, RZ, R5 ;  /* 0x000000ffff0d7224 */ /* 0x000fe200078e0005 */
[----:B------:R-:W-:Y:S01]  /*01a0*/  UIADD3 UR8, UPT, UPT, UR4, 0x2, URZ ;  /* 0x0000000204087890 */ /* 0x000fe2000fffe0ff */
[----:B------:R-:W-:Y:S01]  /*01b0*/  UMOV UR7, URZ ;  /* 0x000000ff00077c82 */ /* 0x000fe20008000000 */
[----:B------:R-:W-:Y:S02]  /*01c0*/  UIADD3 UR9, UPT, UPT, UR4, 0x3, URZ ;  /* 0x0000000304097890 */ /* 0x000fe4000fffe0ff */
[----:B------:R-:W-:-:S02]  /*01d0*/  I2FP.F32.U32 R8, UR5 ;  /* 0x0000000500087c45 */ /* 0x000fc40008201000 */
[----:B------:R-:W-:Y:S02]  /*01e0*/  I2FP.F32.U32 R12, UR8 ;  /* 0x00000008000c7c45 */ /* 0x000fe40008201000 */
[----:B------:R-:W-:Y:S01]  /*01f0*/  I2FP.F32.U32 R16, UR9 ;  /* 0x0000000900107c45 */ /* 0x000fe20008201000 */
[----:B--2---:R-:W5:Y:S01]  /*0200*/  TEX.LL R6, R22, R4, R24, UR6, 2D ;  /* 0x28ff061804167f60 */ /* 0x004f6200089e0f06 */
[----:B------:R-:W5:Y:S02]  /*0210*/  TEX.LL R10, R8, R8, R24, UR6, 2D ;  /* 0x28ff061808087f60 */ /* 0x000f6400089e0f0a */
[----:B------:R-:W5:Y:S02]  /*0220*/  TEX.LL R14, R12, R12, R24, UR6, 2D ;  /* 0x28ff06180c0c7f60 */ /* 0x000f6400089e0f0e */
[----:B------:R2:W5:Y:S01]  /*0230*/  TEX.LL R18, R16, R16, R24, UR6, 2D ;  /* 0x28ff061810107f60 */ /* 0x00056200089e0f12 */
[C---:B------:R-:W-:Y:S01]  /*0240*/  VIADD R21, R29.reuse, 0xfffffff0 ;  /* 0xfffffff01d157836 */ /* 0x040fe20000000000 */
[----:B------:R-:W-:Y:S01]  /*0250*/  UIADD3 UR4, UPT, UPT, UR4, 0x4, URZ ;  /* 0x0000000404047890 */ /* 0x000fe2000fffe0ff */
[----:B------:R-:W-:-:S02]  /*0260*/  VIADD R25, R29, 0xfffffff8 ;  /* 0xfffffff81d197836 */ /* 0x000fc40000000000 */
[----:B-1----:R-:W-:-:S03]  /*0270*/  IMAD.WIDE.U32 R20, R21, 0x4, R2 ;  /* 0x0000000415147825 */ /* 0x002fc600078e0002 */
[----:B------:R-:W-:Y:S01]  /*0280*/  ISETP.NE.AND P0, PT, R0, UR4, PT ;  /* 0x0000000400007c0c */ /* 0x000fe2000bf05270 */
[----:B--2---:R-:W-:Y:S01]  /*0290*/  IMAD.WIDE.U32 R24, R25, 0x4, R2 ;  /* 0x0000000419187825 */ /* 0x004fe200078e0002 */
[----:B------:R-:W-:-:S04]  /*02a0*/  DEPBAR.LE SB5, 0x3 ;  /* 0x0000d0c00000791a */ /* 0x000fc80000000000 */
[----:B0-----:R-:W-:Y:S04]  /*02b0*/  STG.E desc[UR10][R20.64+0x8], R6 ;  /* 0x0000080614007986 */ /* 0x001fe8000c10190a */
[----:B------:R0:W-:Y:S04]  /*02c0*/  STG.E desc[UR10][R20.64+0x1c], R6 ;  /* 0x00001c0614007986 */ /* 0x0001e8000c10190a */
[----:B------:R-:W-:Y:S04]  /*02d0*/  STG.E desc[UR10][R20.64], R22 ;  /* 0x0000001614007986 */ /* 0x000fe8000c10190a */
[----:B------:R-:W-:Y:S01]  /*02e0*/  STG.E desc[UR10][R20.64+0x14], R22 ;  /* 0x0000141614007986 */ /* 0x000fe2000c10190a */
[----:B0-----:R-:W-:-:S03]  /*02f0*/  IADD3 R6, PT, PT, R29, 0x8, RZ ;  /* 0x000000081d067810 */ /* 0x001fc60007ffe0ff */
[----:B------:R-:W-:Y:S04]  /*0300*/  STG.E desc[UR10][R20.64+0x4], R23 ;  /* 0x0000041714007986 */ /* 0x000fe8000c10190a */
[----:B------:R0:W-:Y:S04]  /*0310*/  STG.E desc[UR10][R20.64+0x18], R23 ;  /* 0x0000181714007986 */ /* 0x0001e8000c10190a */
[----:B------:R-:W-:Y:S04]  /*0320*/  STG.E desc[UR10][R20.64+0xc], R7 ;  /* 0x00000c0714007986 */ /* 0x000fe8000c10190a */
[----:B------:R1:W-:Y:S01]  /*0330*/  STG.E desc[UR10][R20.64+0x20], R7 ;  /* 0x0000200714007986 */ /* 0x0003e2000c10190a */
[----:B0-----:R-:W-:Y:S01]  /*0340*/  IMAD.WIDE.U32 R22, R29, 0x4, R2 ;  /* 0x000000041d167825 */ /* 0x001fe200078e0002 */
[----:B------:R-:W-:-:S04]  /*0350*/  DEPBAR.LE SB5, 0x2 ;  /* 0x0000d0800000791a */ /* 0x000fc80000000000 */
[----:B------:R2:W-:Y:S01]  /*0360*/  STG.E desc[UR10][R24.64], R8 ;  /* 0x0000000818007986 */ /* 0x0005e2000c10190a */
[----:B------:R-:W-:-:S03]  /*0370*/  VIADD R29, R29, 0x20 ;  /* 0x000000201d1d7836 */ /* 0x000fc60000000000 */
[----:B------:R2:W-:Y:S01]  /*0380*/  STG.E desc[UR10][R24.64+0x14], R8 ;  /* 0x0000140818007986 */ /* 0x0005e2000c10190a */
[----:B-1----:R-:W-:-:S03]  /*0390*/  IMAD.WIDE.U32 R6, R6, 0x4, R2 ;  /* 0x0000000406067825 */ /* 0x002fc600078e0002 */
[----:B------:R2:W-:Y:S04]  /*03a0*/  STG.E desc[UR10][R24.64+0x4], R9 ;  /* 0x0000040918007986 */ /* 0x0005e8000c10190a */
[----:B------:R2:W-:Y:S04]  /*03b0*/  STG.E desc[UR10][R24.64+0x18], R9 ;  /* 0x0000180918007986 */ /* 0x0005e8000c10190a */
[----:B------:R2:W-:Y:S04]  /*03c0*/  STG.E desc[UR10][R24.64+0x8], R10 ;  /* 0x0000080a18007986 */ /* 0x0005e8000c10190a */
[----:B------:R2:W-:Y:S04]  /*03d0*/  STG.E desc[UR10][R24.64+0x1c], R10 ;  /* 0x00001c0a18007986 */ /* 0x0005e8000c10190a */
[----:B------:R2:W-:Y:S04]  /*03e0*/  STG.E desc[UR10][R24.64+0xc], R11 ;  /* 0x00000c0b18007986 */ /* 0x0005e8000c10190a */
[----:B------:R2:W-:Y:S01]  /*03f0*/  STG.E desc[UR10][R24.64+0x20], R11 ;  /* 0x0000200b18007986 */ /* 0x0005e2000c10190a */
[----:B------:R-:W-:-:S04]  /*0400*/  DEPBAR.LE SB5, 0x1 ;  /* 0x0000d0400000791a */ /* 0x000fc80000000000 */
[----:B------:R2:W-:Y:S04]  /*0410*/  STG.E desc[UR10][R22.64], R12 ;  /* 0x0000000c16007986 */ /* 0x0005e8000c10190a */
[----:B------:R2:W-:Y:S04]  /*0420*/  STG.E desc[UR10][R22.64+0x14], R12 ;  /* 0x0000140c16007986 */ /* 0x0005e8000c10190a */
[----:B------:R2:W-:Y:S04]  /*0430*/  STG.E desc[UR10][R22.64+0x4], R13 ;  /* 0x0000040d16007986 */ /* 0x0005e8000c10190a */
[----:B------:R2:W-:Y:S04]  /*0440*/  STG.E desc[UR10][R22.64+0x18], R13 ;  /* 0x0000180d16007986 */ /* 0x0005e8000c10190a */
[----:B------:R2:W-:Y:S04]  /*0450*/  STG.E desc[UR10][R22.64+0x8], R14 ;  /* 0x0000080e16007986 */ /* 0x0005e8000c10190a */
[----:B------:R2:W-:Y:S04]  /*0460*/  STG.E desc[UR10][R22.64+0x1c], R14 ;  /* 0x00001c0e16007986 */ /* 0x0005e8000c10190a */
[----:B------:R2:W-:Y:S04]  /*0470*/  STG.E desc[UR10][R22.64+0xc], R15 ;  /* 0x00000c0f16007986 */ /* 0x0005e8000c10190a */
[----:B------:R2:W-:Y:S04]  /*0480*/  STG.E desc[UR10][R22.64+0x20], R15 ;  /* 0x0000200f16007986 */ /* 0x0005e8000c10190a */
[----:B-----5:R2:W-:Y:S04]  /*0490*/  STG.E desc[UR10][R6.64], R16 ;  /* 0x0000001006007986 */ /* 0x0205e8000c10190a */
[----:B------:R2:W-:Y:S04]  /*04a0*/  STG.E desc[UR10][R6.64+0x14], R16 ;  /* 0x0000141006007986 */ /* 0x0005e8000c10190a */
[----:B------:R2:W-:Y:S04]  /*04b0*/  STG.E desc[UR10][R6.64+0x4], R17 ;  /* 0x0000041106007986 */ /* 0x0005e8000c10190a */
[----:B------:R2:W-:Y:S04]  /*04c0*/  STG.E desc[UR10][R6.64+0x18], R17 ;  /* 0x0000181106007986 */ /* 0x0005e8000c10190a */
[----:B------:R2:W-:Y:S04]  /*04d0*/  STG.E desc[UR10][R6.64+0x8], R18 ;  /* 0x0000081206007986 */ /* 0x0005e8000c10190a */
[----:B------:R2:W-:Y:S04]  /*04e0*/  STG.E desc[UR10][R6.64+0x1c], R18 ;  /* 0x00001c1206007986 */ /* 0x0005e8000c10190a */
[----:B------:R2:W-:Y:S04]  /*04f0*/  STG.E desc[UR10][R6.64+0xc], R19 ;  /* 0x00000c1306007986 */ /* 0x0005e8000c10190a */
[----:B------:R2:W-:Y:S01]  /*0500*/  STG.E desc[UR10][R6.64+0x20], R19 ;  /* 0x0000201306007986 */ /* 0x0005e2000c10190a */
[----:B------:R-:W-:Y:S05]  /*0510*/  @P0 BRA `(.L_x_1) ;  /* 0xfffffffc00040947 */ /* 0x000fea000383ffff */
[----:B------:R-:W-:-:S07]  /*0520*/  IMAD.MOV.U32 R4, RZ, RZ, R0 ;  /* 0x000000ffff047224 */ /* 0x000fce00078e0000 */
.L_x_0:
[----:B------:R-:W-:-:S13]  /*0530*/  ISETP.NE.AND P0, PT, R28, RZ, PT ;  /* 0x000000ff1c00720c */ /* 0x000fda0003f05270 */
[----:B------:R-:W-:Y:S05]  /*0540*/  @!P0 BRA `(.L_x_2) ;  /* 0x0000000000e08947 */ /* 0x000fea0003800000 */
[----:B------:R-:W-:Y:S01]  /*0550*/  ISETP.NE.AND P0, PT, R28, 0x1, PT ;  /* 0x000000011c00780c */ /* 0x000fe20003f05270 */
[----:B------:R-:W-:-:S12]  /*0560*/  ULOP3.LUT UP0, URZ, UR12, 0x1, URZ, 0xc0, !UPT ;  /* 0x000000010cff7892 */ /* 0x000fd8000f80c0ff */
[----:B------:R-:W-:Y:S05]  /*0570*/  @!P0 BRA `(.L_x_3) ;  /* 0x0000000000888947 */ /* 0x000fea0003800000 */
[----:B--2---:R-:W1:Y:S01]  /*0580*/  LDC R16, c[0x0][0x398] ;  /* 0x0000e600ff107b82 */ /* 0x004e620000000800 */
[----:B------:R-:W1:Y:S01]  /*0590*/  LDCU UR4, c[0x0][0x388] ;  /* 0x00007100ff0477ac */ /* 0x000e620008000800 */
[----:B------:R-:W-:Y:S01]  /*05a0*/  IADD3 R2, PT, PT, R4, 0x1, RZ ;  /* 0x0000000104027810 */ /* 0x000fe20007ffe0ff */
[----:B------:R-:W-:Y:S01]  /*05b0*/  IMAD.MOV.U32 R9, RZ, RZ, R5 ;  /* 0x000000ffff097224 */ /* 0x000fe200078e0005 */
[----:B------:R-:W-:Y:S01]  /*05c0*/  I2FP.F32.U32 R8, R4 ;  /* 0x0000000400087245 */ /* 0x000fe20000201000 */
[----:B------:R-:W-:Y:S01]  /*05d0*/  UMOV UR5, URZ ;  /* 0x000000ff00057c82 */ /* 0x000fe20008000000 */
[----:B------:R-:W-:Y:S02]  /*05e0*/  MOV R3, R5 ;  /* 0x0000000500037202 */ /* 0x000fe40000000f00 */
[----:B------:R-:W-:Y:S02]  /*05f0*/  I2FP.F32.U32 R2, R2 ;  /* 0x0000000200027245 */ /* 0x000fe40000201000 */
[----:B-1----:R-:W5:Y:S04]  /*0600*/  TEX.LL R8, R10, R8, R16, UR4, 2D ;  /* 0x28ff0410080a7f60 */ /* 0x002f6800089e0f08 */
[----:B------:R-:W5:Y:S01]  /*0610*/  TEX.LL R2, R6, R2, R16, UR4, 2D ;  /* 0x28ff041002067f60 */ /* 0x000f6200089e0f02 */
[----:B------:R-:W1:Y:S01]  /*0620*/  LDC.64 R12, c[0x0][0x380] ;  /* 0x0000e000ff0c7b82 */ /* 0x000e620000000a00 */
[----:B------:R-:W-:-:S02]  /*0630*/  IMAD R14, R27, UR12, R4 ;  /* 0x0000000c1b0e7c24 */ /* 0x000fc4000f8e0204 */
[----:B------:R-:W-:Y:S02]  /*0640*/  VIADD R4, R4, 0x2 ;  /* 0x0000000204047836 */ /* 0x000fe40000000000 */
[----:B------:R-:W-:-:S05]  /*0650*/  IMAD.SHL.U32 R15, R14, 0x8, RZ ;  /* 0x000000080e0f7824 */ /* 0x000fca00078e00ff */
[C---:B------:R-:W-:Y:S01]  /*0660*/  IADD3 R17, PT, PT, R15.reuse, 0x8, RZ ;  /* 0x000000080f117810 */ /* 0x040fe20007ffe0ff */
[----:B-1----:R-:W-:-:S04]  /*0670*/  IMAD.WIDE.U32 R14, R15, 0x4, R12 ;  /* 0x000000040f0e7825 */ /* 0x002fc800078e000c */
[----:B------:R-:W-:Y:S01]  /*0680*/  IMAD.WIDE.U32 R12, R17, 0x4, R12 ;  /* 0x00000004110c7825 */ /* 0x000fe200078e000c */
[----:B------:R-:W-:-:S04]  /*0690*/  DEPBAR.LE SB5, 0x1 ;  /* 0x0000d0400000791a */ /* 0x000fc80000000000 */
[----:B0-----:R1:W-:Y:S04]  /*06a0*/  STG.E desc[UR10][R14.64], R10 ;  /* 0x0000000a0e007986 */ /* 0x0013e8000c10190a */
        /* <DEDUP_REMOVED lines=14> */
[----:B------:R1:W-:Y:S02]  /*0790*/  STG.E desc[UR10][R12.64+0x20], R3 ;  /* 0x000020030c007986 */ /* 0x0003e4000c10190a */
.L_x_3:
[----:B------:R-:W-:Y:S05]  /*07a0*/  BRA.U !UP0, `(.L_x_2) ;  /* 0x0000000108487547 */ /* 0x000fea000b800000 */
[----:B-12---:R-:W1:Y:S01]  /*07b0*/  LDC R8, c[0x0][0x398] ;  /* 0x0000e600ff087b82 */ /* 0x006e620000000800 */
[----:B------:R-:W1:Y:S01]  /*07c0*/  LDCU UR4, c[0x0][0x388] ;  /* 0x00007100ff0477ac */ /* 0x000e620008000800 */
[----:B------:R-:W-:Y:S02]  /*07d0*/  MOV R7, R5 ;  /* 0x0000000500077202 */ /* 0x000fe40000000f00 */
[----:B------:R-:W-:Y:S01]  /*07e0*/  I2FP.F32.U32 R6, R4 ;  /* 0x0000000400067245 */ /* 0x000fe20000201000 */
[----:B------:R-:W-:-:S05]  /*07f0*/  UMOV UR5, URZ ;  /* 0x000000ff00057c82 */ /* 0x000fca0008000000 */
[----:B-1----:R-:W5:Y:S01]  /*0800*/  TEX.LL R8, R6, R6, R8, UR4, 2D ;  /* 0x28ff040806067f60 */ /* 0x002f6200089e0f08 */
[----:B------:R-:W1:Y:S01]  /*0810*/  LDC.64 R2, c[0x0][0x380] ;  /* 0x0000e000ff027b82 */ /* 0x000e620000000a00 */
[----:B------:R-:W-:-:S04]  /*0820*/  IMAD R4, R27, UR12, R4 ;  /* 0x0000000c1b047c24 */ /* 0x000fc8000f8e0204 */
[----:B------:R-:W-:-:S04]  /*0830*/  IMAD.SHL.U32 R5, R4, 0x8, RZ ;  /* 0x0000000804057824 */ /* 0x000fc800078e00ff */
[----:B-1----:R-:W-:-:S05]  /*0840*/  IMAD.WIDE.U32 R2, R5, 0x4, R2 ;  /* 0x0000000405027825 */ /* 0x002fca00078e0002 */
[----:B0----5:R3:W-:Y:S04]  /*0850*/  STG.E desc[UR10][R2.64], R6 ;  /* 0x0000000602007986 */ /* 0x0217e8000c10190a */
[----:B------:R3:W-:Y:S04]  /*0860*/  STG.E desc[UR10][R2.64+0x14], R6 ;  /* 0x0000140602007986 */ /* 0x0007e8000c10190a */
[----:B------:R3:W-:Y:S04]  /*0870*/  STG.E desc[UR10][R2.64+0x4], R7 ;  /* 0x0000040702007986 */ /* 0x0007e8000c10190a */
[----:B------:R3:W-:Y:S04]  /*0880*/  STG.E desc[UR10][R2.64+0x18], R7 ;  /* 0x0000180702007986 */ /* 0x0007e8000c10190a */
[----:B------:R3:W-:Y:S04]  /*0890*/  STG.E desc[UR10][R2.64+0x8], R8 ;  /* 0x0000080802007986 */ /* 0x0007e8000c10190a */
[----:B------:R3:W-:Y:S04]  /*08a0*/  STG.E desc[UR10][R2.64+0x1c], R8 ;  /* 0x00001c0802007986 */ /* 0x0007e8000c10190a */
[----:B------:R3:W-:Y:S04]  /*08b0*/  STG.E desc[UR10][R2.64+0xc], R9 ;  /* 0x00000c0902007986 */ /* 0x0007e8000c10190a */
[----:B------:R3:W-:Y:S02]  /*08c0*/  STG.E desc[UR10][R2.64+0x20], R9 ;  /* 0x0000200902007986 */ /* 0x0007e4000c10190a */
.L_x_2:
[----:B------:R-:W4:Y:S01]  /*08d0*/  LDCU UR4, c[0x0][0x394] ;  /* 0x00007280ff0477ac */ /* 0x000f220008000800 */
[----:B------:R-:W-:-:S04]  /*08e0*/  IADD3 R27, PT, PT, R27, 0x1, RZ ;  /* 0x000000011b1b7810 */ /* 0x000fc80007ffe0ff */
[----:B----4-:R-:W-:-:S13]  /*08f0*/  ISETP.NE.AND P0, PT, R27, UR4, PT ;  /* 0x000000041b007c0c */ /* 0x010fda000bf05270 */
[----:B------:R-:W-:Y:S05]  /*0900*/  @P0 BRA `(.L_x_4) ;  /* 0xfffffff400e80947 */ /* 0x000fea000383ffff */
[----:B0-----:R-:W-:Y:S05]  /*0910*/  EXIT ;  /* 0x000000000000794d */ /* 0x001fea0003800000 */
.L_x_5:
[----:B------:R-:W-:-:S00]  /*0920*/  BRA `(.L_x_5) ;  /* 0xfffffffc00fc7947 */ /* 0x000fc0000383ffff */
[----:B------:R-:W-:-:S00]  /*0930*/  NOP ;  /* 0x0000000000007918 */ /* 0x000fc00000000000 */
        /* <DEDUP_REMOVED lines=12> */
.L_x_12:


//--------------------- .text._Z7kernel4I6short4sEvPT0_yiif --------------------------
	.section	.text._Z7kernel4I6short4sEvPT0_yiif,"ax",@progbits
	.align	128
        .global         _Z7kernel4I6short4sEvPT0_yiif
        .type           _Z7kernel4I6short4sEvPT0_yiif,@function
        .size           _Z7kernel4I6short4sEvPT0_yiif,(.L_x_13 - _Z7kernel4I6short4sEvPT0_yiif)
        .other          _Z7kernel4I6short4sEvPT0_yiif,@"STO_CUDA_ENTRY STV_DEFAULT"
_Z7kernel4I6short4sEvPT0_yiif:
.text._Z7kernel4I6short4sEvPT0_yiif:
        /* <DEDUP_REMOVED lines=11> */
.L_x_10:
        /* <DEDUP_REMOVED lines=8> */
.L_x_7:
        /* <DEDUP_REMOVED lines=24> */
[----:B0-----:R-:W-:Y:S04]  /*02b0*/  STG.E.U16 desc[UR10][R20.64+0x4], R6 ;  /* 0x0000040614007986 */ /* 0x001fe8000c10150a */
[----:B------:R0:W-:Y:S04]  /*02c0*/  STG.E.U16 desc[UR10][R20.64+0xe], R6 ;  /* 0x00000e0614007986 */ /* 0x0001e8000c10150a */
[----:B------:R-:W-:Y:S04]  /*02d0*/  STG.E.U16 desc[UR10][R20.64], R22 ;  /* 0x0000001614007986 */ /* 0x000fe8000c10150a */
[----:B------:R-:W-:Y:S01]  /*02e0*/  STG.E.U16 desc[UR10][R20.64+0xa], R22 ;  /* 0x00000a1614007986 */ /* 0x000fe2000c10150a */
[----:B0-----:R-:W-:-:S03]  /*02f0*/  IADD3 R6, PT, PT, R29, 0x8, RZ ;  /* 0x000000081d067810 */ /* 0x001fc60007ffe0ff */
[----:B------:R-:W-:Y:S04]  /*0300*/  STG.E.U16 desc[UR10][R20.64+0x2], R23 ;  /* 0x0000021714007986 */ /* 0x000fe8000c10150a */
[----:B------:R0:W-:Y:S04]  /*0310*/  STG.E.U16 desc[UR10][R20.64+0xc], R23 ;  /* 0x00000c1714007986 */ /* 0x0001e8000c10150a */
[----:B------:R-:W-:Y:S04]  /*0320*/  STG.E.U16 desc[UR10][R20.64+0x6], R7 ;  /* 0x0000060714007986 */ /* 0x000fe8000c10150a */
[----:B------:R1:W-:Y:S01]  /*0330*/  STG.E.U16 desc[UR10][R20.64+0x10], R7 ;  /* 0x0000100714007986 */ /* 0x0003e2000c10150a */
[----:B0-----:R-:W-:Y:S01]  /*0340*/  IMAD.WIDE.U32 R22, R29, 0x2, R2 ;  /* 0x000000021d167825 */ /* 0x001fe200078e0002 */
[----:B------:R-:W-:-:S04]  /*0350*/  DEPBAR.LE SB5, 0x2 ;  /* 0x0000d0800000791a */ /* 0x000fc80000000000 */
[----:B------:R2:W-:Y:S01]  /*0360*/  STG.E.U16 desc[UR10][R24.64], R8 ;  /* 0x0000000818007986 */ /* 0x0005e2000c10150a */
[----:B------:R-:W-:-:S03]  /*0370*/  VIADD R29, R29, 0x20 ;  /* 0x000000201d1d7836 */ /* 0x000fc60000000000 */
[----:B------:R2:W-:Y:S01]  /*0380*/  STG.E.U16 desc[UR10][R24.64+0xa], R8 ;  /* 0x00000a0818007986 */ /* 0x0005e2000c10150a */
[----:B-1----:R-:W-:-:S03]  /*0390*/  IMAD.WIDE.U32 R6, R6, 0x2, R2 ;  /* 0x0000000206067825 */ /* 0x002fc600078e0002 */
[----:B------:R2:W-:Y:S04]  /*03a0*/  STG.E.U16 desc[UR10][R24.64+0x2], R9 ;  /* 0x0000020918007986 */ /* 0x0005e8000c10150a */
[----:B------:R2:W-:Y:S04]  /*03b0*/  STG.E.U16 desc[UR10][R24.64+0xc], R9 ;  /* 0x00000c0918007986 */ /* 0x0005e8000c10150a */
[----:B------:R2:W-:Y:S04]  /*03c0*/  STG.E.U16 desc[UR10][R24.64+0x4], R10 ;  /* 0x0000040a18007986 */ /* 0x0005e8000c10150a */
[----:B------:R2:W-:Y:S04]  /*03d0*/  STG.E.U16 desc[UR10][R24.64+0xe], R10 ;  /* 0x00000e0a18007986 */ /* 0x0005e8000c10150a */
[----:B------:R2:W-:Y:S04]  /*03e0*/  STG.E.U16 desc[UR10][R24.64+0x6], R11 ;  /* 0x0000060b18007986 */ /* 0x0005e8000c10150a */
[----:B------:R2:W-:Y:S01]  /*03f0*/  STG.E.U16 desc[UR10][R24.64+0x10], R11 ;  /* 0x0000100b18007986 */ /* 0x0005e2000c10150a */
[----:B------:R-:W-:-:S04]  /*0400*/  DEPBAR.LE SB5, 0x1 ;  /* 0x0000d0400000791a */ /* 0x000fc80000000000 */
[----:B------:R2:W-:Y:S04]  /*0410*/  STG.E.U16 desc[UR10][R22.64], R12 ;  /* 0x0000000c16007986 */ /* 0x0005e8000c10150a */
[----:B------:R2:W-:Y:S04]  /*0420*/  STG.E.U16 desc[UR10][R22.64+0xa], R12 ;  /* 0x00000a0c16007986 */ /* 0x0005e8000c10150a */
[----:B------:R2:W-:Y:S04]  /*0430*/  STG.E.U16 desc[UR10][R22.64+0x2], R13 ;  /* 0x0000020d16007986 */ /* 0x0005e8000c10150a */
[----:B------:R2:W-:Y:S04]  /*0440*/  STG.E.U16 desc[UR10][R22.64+0xc], R13 ;  /* 0x00000c0d16007986 */ /* 0x0005e8000c10150a */
[----:B------:R2:W-:Y:S04]  /*0450*/  STG.E.U16 desc[UR10][R22.64+0x4], R14 ;  /* 0x0000040e16007986 */ /* 0x0005e8000c10150a */
[----:B------:R2:W-:Y:S04]  /*0460*/  STG.E.U16 desc[UR10][R22.64+0xe], R14 ;  /* 0x00000e0e16007986 */ /* 0x0005e8000c10150a */
[----:B------:R2:W-:Y:S04]  /*0470*/  STG.E.U16 desc[UR10][R22.64+0x6], R15 ;  /* 0x0000060f16007986 */ /* 0x0005e8000c10150a */
[----:B------:R2:W-:Y:S04]  /*0480*/  STG.E.U16 desc[UR10][R22.64+0x10], R15 ;  /* 0x0000100f16007986 */ /* 0x0005e8000c10150a */
[----:B-----5:R2:W-:Y:S04]  /*0490*/  STG.E.U16 desc[UR10][R6.64], R16 ;  /* 0x0000001006007986 */ /* 0x0205e8000c10150a */
[----:B------:R2:W-:Y:S04]  /*04a0*/  STG.E.U16 desc[UR10][R6.64+0xa], R16 ;  /* 0x00000a1006007986 */ /* 0x0005e8000c10150a */
[----:B------:R2:W-:Y:S04]  /*04b0*/  STG.E.U16 desc[UR10][R6.64+0x2], R17 ;  /* 0x0000021106007986 */ /* 0x0005e8000c10150a */
[----:B------:R2:W-:Y:S04]  /*04c0*/  STG.E.U16 desc[UR10][R6.64+0xc], R17 ;  /* 0x00000c1106007986 */ /* 0x0005e8000c10150a */
[----:B------:R2:W-:Y:S04]  /*04d0*/  STG.E.U16 desc[UR10][R6.64+0x4], R18 ;  /* 0x0000041206007986 */ /* 0x0005e8000c10150a */
[----:B------:R2:W-:Y:S04]  /*04e0*/  STG.E.U16 desc[UR10][R6.64+0xe], R18 ;  /* 0x00000e1206007986 */ /* 0x0005e8000c10150a */
[----:B------:R2:W-:Y:S04]  /*04f0*/  STG.E.U16 desc[UR10][R6.64+0x6], R19 ;  /* 0x0000061306007986 */ /* 0x0005e8000c10150a */
[----:B------:R2:W-:Y:S01]  /*0500*/  STG.E.U16 desc[UR10][R6.64+0x10], R19 ;  /* 0x0000101306007986 */ /* 0x0005e2000c10150a */
[----:B------:R-:W-:Y:S05]  /*0510*/  @P0 BRA `(.L_x_7) ;  /* 0xfffffffc00040947 */ /* 0x000fea000383ffff */
[----:B------:R-:W-:-:S07]  /*0520*/  IMAD.MOV.U32 R4, RZ, RZ, R0 ;  /* 0x000000ffff047224 */ /* 0x000fce00078e0000 */
.L_x_6:
        /* <DEDUP_REMOVED lines=23> */
[----:B0-----:R1:W-:Y:S04]  /*06a0*/  STG.E.U16 desc[UR10][R14.64], R10 ;  /* 0x0000000a0e007986 */ /* 0x0013e8000c10150a */
        /* <DEDUP_REMOVED lines=14> */
[----:B------:R1:W-:Y:S02]  /*0790*/  STG.E.U16 desc[UR10][R12.64+0x10], R3 ;  /* 0x000010030c007986 */ /* 0x0003e4000c10150a */
.L_x_9:
        /* <DEDUP_REMOVED lines=11> */
[----:B0----5:R3:W-:Y:S04]  /*0850*/  STG.E.U16 desc[UR10][R2.64], R6 ;  /* 0x0000000602007986 */ /* 0x0217e8000c10150a */
[----:B------:R3:W-:Y:S04]  /*0860*/  STG.E.U16 desc[UR10][R2.64+0xa], R6 ;  /* 0x00000a0602007986 */ /* 0x0007e8000c10150a */
[----:B------:R3:W-:Y:S04]  /*0870*/  STG.E.U16 desc[UR10][R2.64+0x2], R7 ;  /* 0x0000020702007986 */ /* 0x0007e8000c10150a */
[----:B------:R3:W-:Y:S04]  /*0880*/  STG.E.U16 desc[UR10][R2.64+0xc], R7 ;  /* 0x00000c0702007986 */ /* 0x0007e8000c10150a */
[----:B------:R3:W-:Y:S04]  /*0890*/  STG.E.U16 desc[UR10][R2.64+0x4], R8 ;  /* 0x0000040802007986 */ /* 0x0007e8000c10150a */
[----:B------:R3:W-:Y:S04]  /*08a0*/  STG.E.U16 desc[UR10][R2.64+0xe], R8 ;  /* 0x00000e0802007986 */ /* 0x0007e8000c10150a */
[----:B------:R3:W-:Y:S04]  /*08b0*/  STG.E.U16 desc[UR10][R2.64+0x6], R9 ;  /* 0x0000060902007986 */ /* 0x0007e8000c10150a */
[----:B------:R3:W-:Y:S02]  /*08c0*/  STG.E.U16 desc[UR10][R2.64+0x10], R9 ;  /* 0x0000100902007986 */ /* 0x0007e4000c10150a */
.L_x_8:
[----:B------:R-:W4:Y:S01]  /*08d0*/  LDCU UR4, c[0x0][0x394] ;  /* 0x00007280ff0477ac */ /* 0x000f220008000800 */
[----:B------:R-:W-:-:S04]  /*08e0*/  IADD3 R27, PT, PT, R27, 0x1, RZ ;  /* 0x000000011b1b7810 */ /* 0x000fc80007ffe0ff */
[----:B----4-:R-:W-:-:S13]  /*08f0*/  ISETP.NE.AND P0, PT, R27, UR4, PT ;  /* 0x000000041b007c0c */ /* 0x010fda000bf05270 */
[----:B------:R-:W-:Y:S05]  /*0900*/  @P0 BRA `(.L_x_10) ;  /* 0xfffffff400e80947 */ /* 0x000fea000383ffff */
[----:B0-----:R-:W-:Y:S05]  /*0910*/  EXIT ;  /* 0x000000000000794d */ /* 0x001fea0003800000 */
.L_x_11:
        /* <DEDUP_REMOVED lines=14> */
.L_x_13:


//--------------------- .nv.shared.reserved.0     --------------------------
	.section	.nv.shared.reserved.0,"aw",@nobits
	.weak		__nv_reservedSMEM_offset_0_alias
	.size		__nv_reservedSMEM_offset_0_alias, 0, 64
	.other		__nv_reservedSMEM_offset_0_alias,@"STO_CUDA_RESERVED_SHARED STV_DEFAULT"
__nv_reservedSMEM_offset_0_alias:
	.zero		0
	.zero		64


//--------------------- .nv.constant0._Z7kernel4I6float4fEvPT0_yiif --------------------------
	.section	.nv.constant0._Z7kernel4I6float4fEvPT0_yiif,"a",@progbits
	.sectionflags	@""
	.align	4
.nv.constant0._Z7kernel4I6float4fEvPT0_yiif:
	.zero		924


//--------------------- .nv.constant0._Z7kernel4I6short4sEvPT0_yiif --------------------------
	.section	.nv.constant0._Z7kernel4I6short4sEvPT0_yiif,"a",@progbits
	.sectionflags	@""
	.align	4
.nv.constant0._Z7kernel4I6short4sEvPT0_yiif:
	.zero		924


//--------------------- SYMBOLS --------------------------

	.type		.nv.reservedSmem.offset0,@object
	.size		.nv.reservedSmem.offset0,0x4
